//
// Generated by NVIDIA NVVM Compiler
//
// Compiler Build ID: CL-36424714
// Cuda compilation tools, release 13.0, V13.0.88
// Based on NVVM 20.0.0
//

.version 9.0
.target sm_100
.address_size 64

	// .globl	_Z16conv2D_optimizedPKfPfii
.const .align 4 .b8 F_c[36];
// _ZZ16conv2D_optimizedPKfPfiiE3N_s has been demoted

.visible .entry _Z16conv2D_optimizedPKfPfii(
	.param .u64 .ptr .align 1 _Z16conv2D_optimizedPKfPfii_param_0,
	.param .u64 .ptr .align 1 _Z16conv2D_optimizedPKfPfii_param_1,
	.param .u32 _Z16conv2D_optimizedPKfPfii_param_2,
	.param .u32 _Z16conv2D_optimizedPKfPfii_param_3
)
{
	.reg .pred 	%p<57>;
	.reg .b32 	%r<50>;
	.reg .b32 	%f<37>;
	.reg .b64 	%rd<48>;
	// demoted variable
	.shared .align 4 .b8 _ZZ16conv2D_optimizedPKfPfiiE3N_s[1368];
	ld.param.u64 	%rd1, [_Z16conv2D_optimizedPKfPfii_param_0];
	ld.param.u64 	%rd2, [_Z16conv2D_optimizedPKfPfii_param_1];
	ld.param.u32 	%r14, [_Z16conv2D_optimizedPKfPfii_param_2];
	ld.param.u32 	%r13, [_Z16conv2D_optimizedPKfPfii_param_3];
	mov.u32 	%r1, %tid.x;
	mov.u32 	%r2, %tid.y;
	mov.u32 	%r15, %ctaid.x;
	mov.u32 	%r16, %ctaid.y;
	shl.b32 	%r17, %r16, 4;
	add.s32 	%r3, %r17, %r2;
	shl.b32 	%r18, %r15, 4;
	add.s32 	%r19, %r18, %r1;
	setp.lt.s32 	%p4, %r3, %r13;
	setp.lt.s32 	%p5, %r19, %r14;
	and.pred  	%p1, %p4, %p5;
	mov.u32 	%r20, _ZZ16conv2D_optimizedPKfPfiiE3N_s;
	mad.lo.s32 	%r5, %r2, 76, %r20;
	add.s32 	%r6, %r5, 76;
	shl.b32 	%r21, %r1, 2;
	add.s32 	%r7, %r6, %r21;
	not.pred 	%p6, %p1;
	@%p6 bra 	$L__BB0_2;
	mad.lo.s32 	%r23, %r14, %r3, %r19;
	mul.wide.u32 	%rd4, %r23, 4;
	add.s64 	%rd3, %rd1, %rd4;
	// begin inline asm
	ld.global.nc.f32 %f1, [%rd3];
	// end inline asm
	st.shared.f32 	[%r7+4], %f1;
	bra.uni 	$L__BB0_3;
$L__BB0_2:
	mov.b32 	%r22, 0;
	st.shared.u32 	[%r7+4], %r22;
$L__BB0_3:
	setp.ne.s32 	%p7, %r2, 0;
	add.s32 	%r8, %r20, %r21;
	@%p7 bra 	$L__BB0_7;
	setp.ge.s32 	%p15, %r19, %r14;
	setp.eq.s32 	%p16, %r3, 0;
	or.pred  	%p17, %p16, %p15;
	@%p17 bra 	$L__BB0_6;
	add.s32 	%r29, %r3, -1;
	mad.lo.s32 	%r30, %r14, %r29, %r19;
	mul.wide.u32 	%rd8, %r30, 4;
	add.s64 	%rd7, %rd1, %rd8;
	// begin inline asm
	ld.global.nc.f32 %f3, [%rd7];
	// end inline asm
	st.shared.f32 	[%r8+4], %f3;
	mov.pred 	%p55, 0;
	bra.uni 	$L__BB0_11;
$L__BB0_6:
	mov.b32 	%r28, 0;
	st.shared.u32 	[%r8+4], %r28;
	mov.pred 	%p55, 0;
	bra.uni 	$L__BB0_11;
$L__BB0_7:
	setp.lt.u32 	%p9, %r2, 15;
	mov.pred 	%p55, 0;
	@%p9 bra 	$L__BB0_11;
	setp.ge.s32 	%p10, %r19, %r14;
	add.s32 	%r9, %r3, 1;
	setp.ge.s32 	%p11, %r9, %r13;
	or.pred  	%p12, %p11, %p10;
	@%p12 bra 	$L__BB0_10;
	mad.lo.s32 	%r27, %r14, %r9, %r19;
	mul.wide.u32 	%rd6, %r27, 4;
	add.s64 	%rd5, %rd1, %rd6;
	// begin inline asm
	ld.global.nc.f32 %f2, [%rd5];
	// end inline asm
	st.shared.f32 	[%r7+80], %f2;
	mov.pred 	%p55, -1;
	bra.uni 	$L__BB0_11;
$L__BB0_10:
	mov.b32 	%r26, 0;
	st.shared.u32 	[%r7+80], %r26;
	mov.pred 	%p55, -1;
$L__BB0_11:
	setp.ne.s32 	%p20, %r1, 0;
	@%p20 bra 	$L__BB0_15;
	setp.ge.s32 	%p28, %r3, %r13;
	setp.eq.s32 	%p29, %r19, 0;
	or.pred  	%p30, %p28, %p29;
	@%p30 bra 	$L__BB0_14;
	mul.lo.s32 	%r35, %r14, %r3;
	cvt.s64.s32 	%rd16, %r35;
	cvt.u64.u32 	%rd17, %r19;
	add.s64 	%rd18, %rd17, %rd16;
	shl.b64 	%rd19, %rd18, 2;
	add.s64 	%rd20, %rd1, %rd19;
	add.s64 	%rd15, %rd20, -4;
	// begin inline asm
	ld.global.nc.f32 %f5, [%rd15];
	// end inline asm
	st.shared.f32 	[%r6], %f5;
	mov.pred 	%p56, 0;
	bra.uni 	$L__BB0_19;
$L__BB0_14:
	mov.b32 	%r34, 0;
	st.shared.u32 	[%r6], %r34;
	mov.pred 	%p56, 0;
	bra.uni 	$L__BB0_19;
$L__BB0_15:
	setp.lt.u32 	%p22, %r1, 15;
	mov.pred 	%p56, 0;
	@%p22 bra 	$L__BB0_19;
	setp.ge.s32 	%p23, %r3, %r13;
	add.s32 	%r31, %r19, 1;
	setp.ge.s32 	%p24, %r31, %r14;
	or.pred  	%p25, %p23, %p24;
	@%p25 bra 	$L__BB0_18;
	mul.lo.s32 	%r33, %r14, %r3;
	cvt.u64.u32 	%rd10, %r33;
	cvt.u64.u32 	%rd11, %r19;
	add.s64 	%rd12, %rd10, %rd11;
	shl.b64 	%rd13, %rd12, 2;
	add.s64 	%rd14, %rd1, %rd13;
	add.s64 	%rd9, %rd14, 4;
	// begin inline asm
	ld.global.nc.f32 %f4, [%rd9];
	// end inline asm
	st.shared.f32 	[%r7+8], %f4;
	mov.pred 	%p56, -1;
	bra.uni 	$L__BB0_19;
$L__BB0_18:
	mov.b32 	%r32, 0;
	st.shared.u32 	[%r7+8], %r32;
	mov.pred 	%p56, -1;
$L__BB0_19:
	or.b32  	%r36, %r1, %r2;
	setp.ne.s32 	%p33, %r36, 0;
	@%p33 bra 	$L__BB0_23;
	setp.eq.s32 	%p34, %r3, 0;
	setp.eq.s32 	%p35, %r19, 0;
	or.pred  	%p36, %p34, %p35;
	@%p36 bra 	$L__BB0_22;
	add.s32 	%r38, %r3, -1;
	mul.lo.s32 	%r39, %r14, %r38;
	cvt.s64.s32 	%rd22, %r39;
	cvt.u64.u32 	%rd23, %r19;
	add.s64 	%rd24, %rd23, %rd22;
	shl.b64 	%rd25, %rd24, 2;
	add.s64 	%rd26, %rd1, %rd25;
	add.s64 	%rd21, %rd26, -4;
	// begin inline asm
	ld.global.nc.f32 %f6, [%rd21];
	// end inline asm
	st.shared.f32 	[%r7+-76], %f6;
	bra.uni 	$L__BB0_23;
$L__BB0_22:
	mov.b32 	%r37, 0;
	st.shared.u32 	[%r7+-76], %r37;
$L__BB0_23:
	setp.ne.s32 	%p37, %r2, 0;
	not.pred 	%p38, %p56;
	or.pred  	%p39, %p37, %p38;
	@%p39 bra 	$L__BB0_27;
	add.s32 	%r40, %r19, 1;
	setp.eq.s32 	%p40, %r3, 0;
	setp.ge.s32 	%p41, %r40, %r14;
	or.pred  	%p42, %p40, %p41;
	@%p42 bra 	$L__BB0_26;
	add.s32 	%r42, %r3, -1;
	mul.lo.s32 	%r43, %r14, %r42;
	cvt.u64.u32 	%rd28, %r43;
	cvt.u64.u32 	%rd29, %r19;
	add.s64 	%rd30, %rd28, %rd29;
	shl.b64 	%rd31, %rd30, 2;
	add.s64 	%rd32, %rd1, %rd31;
	add.s64 	%rd27, %rd32, 4;
	// begin inline asm
	ld.global.nc.f32 %f7, [%rd27];
	// end inline asm
	st.shared.f32 	[%r8+8], %f7;
	bra.uni 	$L__BB0_27;
$L__BB0_26:
	mov.b32 	%r41, 0;
	st.shared.u32 	[%r8+8], %r41;
$L__BB0_27:
	setp.ne.s32 	%p43, %r1, 0;
	not.pred 	%p44, %p55;
	or.pred  	%p45, %p43, %p44;
	@%p45 bra 	$L__BB0_31;
	add.s32 	%r10, %r3, 1;
	setp.ge.s32 	%p46, %r10, %r13;
	setp.eq.s32 	%p47, %r19, 0;
	or.pred  	%p48, %p46, %p47;
	@%p48 bra 	$L__BB0_30;
	mul.lo.s32 	%r45, %r14, %r10;
	cvt.s64.s32 	%rd34, %r45;
	cvt.u64.u32 	%rd35, %r19;
	add.s64 	%rd36, %rd35, %rd34;
	shl.b64 	%rd37, %rd36, 2;
	add.s64 	%rd38, %rd1, %rd37;
	add.s64 	%rd33, %rd38, -4;
	// begin inline asm
	ld.global.nc.f32 %f8, [%rd33];
	// end inline asm
	st.shared.f32 	[%r5+152], %f8;
	bra.uni 	$L__BB0_31;
$L__BB0_30:
	mov.b32 	%r44, 0;
	st.shared.u32 	[%r5+152], %r44;
$L__BB0_31:
	and.pred  	%p49, %p55, %p56;
	not.pred 	%p50, %p49;
	@%p50 bra 	$L__BB0_35;
	add.s32 	%r11, %r3, 1;
	add.s32 	%r46, %r19, 1;
	setp.ge.s32 	%p51, %r11, %r13;
	setp.ge.s32 	%p52, %r46, %r14;
	or.pred  	%p53, %p51, %p52;
	@%p53 bra 	$L__BB0_34;
	mul.lo.s32 	%r48, %r14, %r11;
	cvt.u64.u32 	%rd40, %r48;
	cvt.u64.u32 	%rd41, %r19;
	add.s64 	%rd42, %rd40, %rd41;
	shl.b64 	%rd43, %rd42, 2;
	add.s64 	%rd44, %rd1, %rd43;
	add.s64 	%rd39, %rd44, 4;
	// begin inline asm
	ld.global.nc.f32 %f9, [%rd39];
	// end inline asm
	st.shared.f32 	[%r7+84], %f9;
	bra.uni 	$L__BB0_35;
$L__BB0_34:
	mov.b32 	%r47, 0;
	st.shared.u32 	[%r7+84], %r47;
$L__BB0_35:
	bar.sync 	0;
	@%p6 bra 	$L__BB0_37;
	ld.const.f32 	%f10, [F_c];
	ld.shared.f32 	%f11, [%r7+-76];
	fma.rn.f32 	%f12, %f10, %f11, 0f00000000;
	ld.const.f32 	%f13, [F_c+4];
	ld.shared.f32 	%f14, [%r7+-72];
	fma.rn.f32 	%f15, %f13, %f14, %f12;
	ld.const.f32 	%f16, [F_c+8];
	ld.shared.f32 	%f17, [%r7+-68];
	fma.rn.f32 	%f18, %f16, %f17, %f15;
	ld.const.f32 	%f19, [F_c+12];
	ld.shared.f32 	%f20, [%r7];
	fma.rn.f32 	%f21, %f19, %f20, %f18;
	ld.const.f32 	%f22, [F_c+16];
	ld.shared.f32 	%f23, [%r7+4];
	fma.rn.f32 	%f24, %f22, %f23, %f21;
	ld.const.f32 	%f25, [F_c+20];
	ld.shared.f32 	%f26, [%r7+8];
	fma.rn.f32 	%f27, %f25, %f26, %f24;
	ld.const.f32 	%f28, [F_c+24];
	ld.shared.f32 	%f29, [%r7+76];
	fma.rn.f32 	%f30, %f28, %f29, %f27;
	ld.const.f32 	%f31, [F_c+28];
	ld.shared.f32 	%f32, [%r7+80];
	fma.rn.f32 	%f33, %f31, %f32, %f30;
	ld.const.f32 	%f34, [F_c+32];
	ld.shared.f32 	%f35, [%r7+84];
	fma.rn.f32 	%f36, %f34, %f35, %f33;
	mad.lo.s32 	%r49, %r14, %r3, %r19;
	cvta.to.global.u64 	%rd45, %rd2;
	mul.wide.u32 	%rd46, %r49, 4;
	add.s64 	%rd47, %rd45, %rd46;
	st.global.f32 	[%rd47], %f36;
$L__BB0_37:
	ret;

}


// ===== COMPILED SASS (sm_100) =====

	.target	sm_100

	.elftype	@"ET_EXEC"


//--------------------- .note.nv.tkinfo           --------------------------
	.section	.note.nv.tkinfo,"",@"SHT_NOTE"
	.sectionflags	@"SHF_NOTE_NV_TKINFO"
	.tkinfo
        /*0018*/ 	.word	0x00000002
        /*0030*/ 	.string	""
        /*0030*/ 	.string	"ptxas"
        /*0030*/ 	.string	"Cuda compilation tools, release 13.0, V13.0.88"
        /*0030*/ 	.string	"Build cuda_13.0.r13.0/compiler.36424714_0"
        /*0030*/ 	.string	"-arch sm_100 -m 64 "



//--------------------- .note.nv.cuinfo           --------------------------
	.section	.note.nv.cuinfo,"",@"SHT_NOTE"
	.sectionflags	@"SHF_NOTE_NV_CUINFO"
        /*0018*/ 	.short	0x0002
        /*001a*/ 	.short	0x0064
        /*001c*/ 	.short	0x0082
	.zero		2


//--------------------- .nv.info                  --------------------------
	.section	.nv.info,"",@"SHT_CUDA_INFO"
	.align	4


	//----- nvinfo : EIATTR_REGCOUNT
	.align		4
        /*0000*/ 	.byte	0x04, 0x2f
        /*0002*/ 	.short	(.L_2 - .L_1)
	.align		4
.L_1:
        /*0004*/ 	.word	index@(_Z16conv2D_optimizedPKfPfii)
        /*0008*/ 	.word	0x00000018


	//----- nvinfo : EIATTR_FRAME_SIZE
	.align		4
.L_2:
        /*000c*/ 	.byte	0x04, 0x11
        /*000e*/ 	.short	(.L_4 - .L_3)
	.align		4
.L_3:
        /*0010*/ 	.word	index@(_Z16conv2D_optimizedPKfPfii)
        /*0014*/ 	.word	0x00000000


	//----- nvinfo : EIATTR_MIN_STACK_SIZE
	.align		4
.L_4:
        /*0018*/ 	.byte	0x04, 0x12
        /*001a*/ 	.short	(.L_6 - .L_5)
	.align		4
.L_5:
        /*001c*/ 	.word	index@(_Z16conv2D_optimizedPKfPfii)
        /*0020*/ 	.word	0x00000000
.L_6:


//--------------------- .nv.compat                --------------------------
	.section	.nv.compat,"",@"SHT_CUDA_COMPAT_INFO"
	.align	4
        /*0000*/ 	.byte	0x02, 0x09, 0x00, 0x00, 0x02, 0x02, 0x01, 0x00, 0x02, 0x05, 0x05, 0x00, 0x03, 0x07, 0x01, 0x01
        /*0010*/ 	.byte	0x02, 0x03, 0x00, 0x00, 0x02, 0x06, 0x01, 0x00, 0x04, 0x0b, 0x08, 0x00, 0x09, 0x00, 0x00, 0x00
        /*0020*/ 	.byte	0x00, 0x00, 0x00, 0x00


//--------------------- .nv.info._Z16conv2D_optimizedPKfPfii --------------------------
	.section	.nv.info._Z16conv2D_optimizedPKfPfii,"",@"SHT_CUDA_INFO"
	.sectionflags	@""
	.align	4


	//----- nvinfo : EIATTR_CUDA_API_VERSION
	.align		4
        /*0000*/ 	.byte	0x04, 0x37
        /*0002*/ 	.short	(.L_8 - .L_7)
.L_7:
        /*0004*/ 	.word	0x00000082


	//----- nvinfo : EIATTR_KPARAM_INFO
	.align		4
.L_8:
        /*0008*/ 	.byte	0x04, 0x17
        /*000a*/ 	.short	(.L_10 - .L_9)
.L_9:
        /*000c*/ 	.word	0x00000000
        /*0010*/ 	.short	0x0003
        /*0012*/ 	.short	0x0014
        /*0014*/ 	.byte	0x00, 0xf0, 0x11, 0x00


	//----- nvinfo : EIATTR_KPARAM_INFO
	.align		4
.L_10:
        /*0018*/ 	.byte	0x04, 0x17
        /*001a*/ 	.short	(.L_12 - .L_11)
.L_11:
        /*001c*/ 	.word	0x00000000
        /*0020*/ 	.short	0x0002
        /*0022*/ 	.short	0x0010
        /*0024*/ 	.byte	0x00, 0xf0, 0x11, 0x00


	//----- nvinfo : EIATTR_KPARAM_INFO
	.align		4
.L_12:
        /*0028*/ 	.byte	0x04, 0x17
        /*002a*/ 	.short	(.L_14 - .L_13)
.L_13:
        /*002c*/ 	.word	0x00000000
        /*0030*/ 	.short	0x0001
        /*0032*/ 	.short	0x0008
        /*0034*/ 	.byte	0x00, 0xf5, 0x21, 0x00


	//----- nvinfo : EIATTR_KPARAM_INFO
	.align		4
.L_14:
        /*0038*/ 	.byte	0x04, 0x17
        /*003a*/ 	.short	(.L_16 - .L_15)
.L_15:
        /*003c*/ 	.word	0x00000000
        /*0040*/ 	.short	0x0000
        /*0042*/ 	.short	0x0000
        /*0044*/ 	.byte	0x00, 0xf5, 0x21, 0x00


	//----- nvinfo : EIATTR_SPARSE_MMA_MASK
	.align		4
.L_16:
        /*0048*/ 	.byte	0x03, 0x50
        /*004a*/ 	.short	0x0000


	//----- nvinfo : EIATTR_MAXREG_COUNT
	.align		4
        /*004c*/ 	.byte	0x03, 0x1b
        /*004e*/ 	.short	0x00ff


	//----- nvinfo : EIATTR_NUM_BARRIERS
	.align		4
        /*0050*/ 	.byte	0x02, 0x4c
        /*0052*/ 	.byte	0x01
	.zero		1


	//----- nvinfo : EIATTR_MERCURY_ISA_VERSION
	.align		4
        /*0054*/ 	.byte	0x03, 0x5f
        /*0056*/ 	.short	0x0101


	//----- nvinfo : EIATTR_VRC_CTA_INIT_COUNT
	.align		4
        /*0058*/ 	.byte	0x02, 0x4a
	.zero		1
	.zero		1


	//----- nvinfo : EIATTR_EXIT_INSTR_OFFSETS
	.align		4
        /*005c*/ 	.byte	0x04, 0x1c
        /*005e*/ 	.short	(.L_18 - .L_17)


	//   ....[0]....
.L_17:
        /*0060*/ 	.word	0x00000ab0


	//   ....[1]....
        /*0064*/ 	.word	0x00000c50


	//----- nvinfo : EIATTR_CRS_STACK_SIZE
	.align		4
.L_18:
        /*0068*/ 	.byte	0x04, 0x1e
        /*006a*/ 	.short	(.L_20 - .L_19)
.L_19:
        /*006c*/ 	.word	0x00000000


	//----- nvinfo : EIATTR_CBANK_PARAM_SIZE
	.align		4
.L_20:
        /*0070*/ 	.byte	0x03, 0x19
        /*0072*/ 	.short	0x0018


	//----- nvinfo : EIATTR_PARAM_CBANK
	.align		4
        /*0074*/ 	.byte	0x04, 0x0a
        /*0076*/ 	.short	(.L_22 - .L_21)
	.align		4
.L_21:
        /*0078*/ 	.word	index@(.nv.constant0._Z16conv2D_optimizedPKfPfii)
        /*007c*/ 	.short	0x0380
        /*007e*/ 	.short	0x0018


	//----- nvinfo : EIATTR_SW_WAR
	.align		4
.L_22:
        /*0080*/ 	.byte	0x04, 0x36
        /*0082*/ 	.short	(.L_24 - .L_23)
.L_23:
        /*0084*/ 	.word	0x00000008
.L_24:


//--------------------- .nv.callgraph             --------------------------
	.section	.nv.callgraph,"",@"SHT_CUDA_CALLGRAPH"
	.align	4
	.sectionentsize	8
	.align		4
        /*0000*/ 	.word	0x00000000
	.align		4
        /*0004*/ 	.word	0xffffffff
	.align		4
        /*0008*/ 	.word	0x00000000
	.align		4
        /*000c*/ 	.word	0xfffffffe
	.align		4
        /*0010*/ 	.word	0x00000000
	.align		4
        /*0014*/ 	.word	0xfffffffd
	.align		4
        /*0018*/ 	.word	0x00000000
	.align		4
        /*001c*/ 	.word	0xfffffffc


//--------------------- .nv.constant3             --------------------------
	.section	.nv.constant3,"a",@progbits
	.align	4
.nv.constant3:
	.type		F_c,@object
	.size		F_c,(.L_0 - F_c)
F_c:
	.zero		36
.L_0:


//--------------------- .text._Z16conv2D_optimizedPKfPfii --------------------------
	.section	.text._Z16conv2D_optimizedPKfPfii,"ax",@progbits
	.align	128
        .global         _Z16conv2D_optimizedPKfPfii
        .type           _Z16conv2D_optimizedPKfPfii,@function
        .size           _Z16conv2D_optimizedPKfPfii,(.L_x_23 - _Z16conv2D_optimizedPKfPfii)
        .other          _Z16conv2D_optimizedPKfPfii,@"STO_CUDA_ENTRY STV_DEFAULT"
_Z16conv2D_optimizedPKfPfii:
.text._Z16conv2D_optimizedPKfPfii:
[----:B------:R-:W-:Y:S01]  /*0000*/  LDC R1, c[0x0][0x37c] ;  /* 0x0000df00ff017b82 */ /* 0x000fe20000000800 */
[----:B------:R-:W0:Y:S01]  /*0010*/  S2R R0, SR_TID.X ;  /* 0x0000000000007919 */ /* 0x000e220000002100 */
[----:B------:R-:W1:Y:S01]  /*0020*/  LDCU.64 UR6, c[0x0][0x390] ;  /* 0x00007200ff0677ac */ /* 0x000e620008000a00 */
[----:B------:R-:W0:Y:S01]  /*0030*/  S2R R3, SR_CTAID.X ;  /* 0x0000000000037919 */ /* 0x000e220000002500 */
[----:B------:R-:W2:Y:S01]  /*0040*/  LDCU.64 UR4, c[0x0][0x358] ;  /* 0x00006b00ff0477ac */ /* 0x000ea20008000a00 */
[----:B------:R-:W3:Y:S01]  /*0050*/  S2R R5, SR_TID.Y ;  /* 0x0000000000057919 */ /* 0x000ee20000002200 */
[----:B------:R-:W3:Y:S01]  /*0060*/  S2R R4, SR_CTAID.Y ;  /* 0x0000000000047919 */ /* 0x000ee20000002600 */
[----:B0-----:R-:W-:-:S05]  /*0070*/  IMAD R2, R3, 0x10, R0 ;  /* 0x0000001003027824 */ /* 0x001fca00078e0200 */
[----:B-1----:R-:W-:Y:S01]  /*0080*/  ISETP.GE.AND P2, PT, R2, UR6, PT ;  /* 0x0000000602007c0c */ /* 0x002fe2000bf46270 */
[----:B---3--:R-:W-:-:S05]  /*0090*/  IMAD R3, R4, 0x10, R5 ;  /* 0x0000001004037824 */ /* 0x008fca00078e0205 */
[----:B------:R-:W-:-:S13]  /*00a0*/  ISETP.LT.AND P2, PT, R3, UR7, !P2 ;  /* 0x0000000703007c0c */ /* 0x000fda000d741270 */
[----:B------:R-:W0:Y:S01]  /*00b0*/  @P2 LDC.64 R8, c[0x0][0x380] ;  /* 0x0000e000ff082b82 */ /* 0x000e220000000a00 */
[----:B------:R-:W-:-:S04]  /*00c0*/  @P2 IMAD R7, R3, UR6, R2 ;  /* 0x0000000603072c24 */ /* 0x000fc8000f8e0202 */
[----:B0-----:R-:W-:-:S06]  /*00d0*/  @P2 IMAD.WIDE.U32 R8, R7, 0x4, R8 ;  /* 0x0000000407082825 */ /* 0x001fcc00078e0008 */
[----:B--2---:R-:W2:Y:S01]  /*00e0*/  @P2 LDG.E.CONSTANT R9, desc[UR4][R8.64] ;  /* 0x0000000408092981 */ /* 0x004ea2000c1e9900 */
[----:B------:R-:W-:Y:S01]  /*00f0*/  MOV R4, 0x400 ;  /* 0x0000040000047802 */ /* 0x000fe20000000f00 */
[----:B------:R-:W-:Y:S01]  /*0100*/  BSSY.RECONVERGENT B0, `(.L_x_0) ;  /* 0x000002b000007945 */ /* 0x000fe20003800200 */
[----:B------:R-:W-:Y:S01]  /*0110*/  ISETP.NE.AND P0, PT, R5, RZ, PT ;  /* 0x000000ff0500720c */ /* 0x000fe20003f05270 */
[----:B------:R-:W0:Y:S02]  /*0120*/  S2R R7, SR_CgaCtaId ;  /* 0x0000000000077919 */ /* 0x000e240000008800 */
[----:B0-----:R-:W-:-:S05]  /*0130*/  LEA R6, R7, R4, 0x18 ;  /* 0x0000000407067211 */ /* 0x001fca00078ec0ff */
[--C-:B------:R-:W-:Y:S02]  /*0140*/  IMAD R7, R5, 0x4c, R6.reuse ;  /* 0x0000004c05077824 */ /* 0x100fe400078e0206 */
[C---:B------:R-:W-:Y:S02]  /*0150*/  IMAD R6, R0.reuse, 0x4, R6 ;  /* 0x0000000400067824 */ /* 0x040fe400078e0206 */
[----:B------:R-:W-:-:S05]  /*0160*/  IMAD R4, R0, 0x4, R7 ;  /* 0x0000000400047824 */ /* 0x000fca00078e0207 */
[----:B--2---:R0:W-:Y:S04]  /*0170*/  @P2 STS [R4+0x50], R9 ;  /* 0x0000500904002388 */ /* 0x0041e80000000800 */
[----:B------:R0:W-:Y:S01]  /*0180*/  @!P2 STS [R4+0x50], RZ ;  /* 0x000050ff0400a388 */ /* 0x0001e20000000800 */
[----:B------:R-:W-:Y:S05]  /*0190*/  @P0 BRA `(.L_x_1) ;  /* 0x0000000000400947 */ /* 0x000fea0003800000 */
[----:B------:R-:W-:-:S04]  /*01a0*/  ISETP.GE.AND P0, PT, R2, UR6, PT ;  /* 0x0000000602007c0c */ /* 0x000fc8000bf06270 */
[----:B------:R-:W-:-:S13]  /*01b0*/  ISETP.EQ.OR P0, PT, R3, RZ, P0 ;  /* 0x000000ff0300720c */ /* 0x000fda0000702670 */
[----:B------:R-:W-:Y:S05]  /*01c0*/  @P0 BRA `(.L_x_2) ;  /* 0x0000000000240947 */ /* 0x000fea0003800000 */
[----:B0-----:R-:W0:Y:S01]  /*01d0*/  LDC.64 R8, c[0x0][0x380] ;  /* 0x0000e000ff087b82 */ /* 0x001e220000000a00 */
[----:B------:R-:W-:-:S04]  /*01e0*/  VIADD R11, R3, 0xffffffff ;  /* 0xffffffff030b7836 */ /* 0x000fc80000000000 */
[----:B------:R-:W-:-:S04]  /*01f0*/  IMAD R11, R11, UR6, R2 ;  /* 0x000000060b0b7c24 */ /* 0x000fc8000f8e0202 */
[----:B0-----:R-:W-:-:S06]  /*0200*/  IMAD.WIDE.U32 R8, R11, 0x4, R8 ;  /* 0x000000040b087825 */ /* 0x001fcc00078e0008 */
[----:B------:R-:W2:Y:S01]  /*0210*/  LDG.E.CONSTANT R9, desc[UR4][R8.64] ;  /* 0x0000000408097981 */ /* 0x000ea2000c1e9900 */
[----:B------:R-:W-:Y:S02]  /*0220*/  PLOP3.LUT P1, PT, PT, PT, PT, 0x8, 0x80 ;  /* 0x000000000080781c */ /* 0x000fe40003f2e170 */
[----:B------:R-:W-:Y:S01]  /*0230*/  PLOP3.LUT P0, PT, PT, PT, PT, 0x8, 0x80 ;  /* 0x000000000080781c */ /* 0x000fe20003f0e170 */
[----:B--2---:R0:W-:Y:S01]  /*0240*/  STS [R6+0x4], R9 ;  /* 0x0000040906007388 */ /* 0x0041e20000000800 */
[----:B------:R-:W-:Y:S11]  /*0250*/  BRA `(.L_x_3) ;  /* 0x0000000000547947 */ /* 0x000ff60003800000 */
.L_x_2:
[----:B------:R1:W-:Y:S01]  /*0260*/  STS [R6+0x4], RZ ;  /* 0x000004ff06007388 */ /* 0x0003e20000000800 */
[----:B------:R-:W-:Y:S02]  /*0270*/  PLOP3.LUT P1, PT, PT, PT, PT, 0x8, 0x80 ;  /* 0x000000000080781c */ /* 0x000fe40003f2e170 */
[----:B------:R-:W-:Y:S01]  /*0280*/  PLOP3.LUT P0, PT, PT, PT, PT, 0x8, 0x80 ;  /* 0x000000000080781c */ /* 0x000fe20003f0e170 */
[----:B------:R-:W-:-:S12]  /*0290*/  BRA `(.L_x_3) ;  /* 0x0000000000447947 */ /* 0x000fd80003800000 */
.L_x_1:
[----:B------:R-:W-:Y:S02]  /*02a0*/  ISETP.GE.U32.AND P3, PT, R5, 0xf, PT ;  /* 0x0000000f0500780c */ /* 0x000fe40003f66070 */
[----:B------:R-:W-:Y:S02]  /*02b0*/  PLOP3.LUT P1, PT, PT, PT, PT, 0x8, 0x80 ;  /* 0x000000000080781c */ /* 0x000fe40003f2e170 */
[----:B------:R-:W-:-:S09]  /*02c0*/  PLOP3.LUT P0, PT, PT, PT, PT, 0x8, 0x80 ;  /* 0x000000000080781c */ /* 0x000fd20003f0e170 */
[----:B------:R-:W-:Y:S05]  /*02d0*/  @!P3 BRA `(.L_x_3) ;  /* 0x000000000034b947 */ /* 0x000fea0003800000 */
[----:B------:R-:W-:Y:S01]  /*02e0*/  VIADD R11, R3, 0x1 ;  /* 0x00000001030b7836 */ /* 0x000fe20000000000 */
[----:B------:R-:W-:-:S04]  /*02f0*/  ISETP.GE.AND P0, PT, R2, UR6, PT ;  /* 0x0000000602007c0c */ /* 0x000fc8000bf06270 */
[----:B------:R-:W-:-:S13]  /*0300*/  ISETP.GE.OR P0, PT, R11, UR7, P0 ;  /* 0x000000070b007c0c */ /* 0x000fda0008706670 */
[----:B------:R-:W-:Y:S05]  /*0310*/  @P0 BRA `(.L_x_4) ;  /* 0x00000000001c0947 */ /* 0x000fea0003800000 */
[----:B0-----:R-:W0:Y:S01]  /*0320*/  LDC.64 R8, c[0x0][0x380] ;  /* 0x0000e000ff087b82 */ /* 0x001e220000000a00 */
[----:B------:R-:W-:-:S04]  /*0330*/  IMAD R11, R11, UR6, R2 ;  /* 0x000000060b0b7c24 */ /* 0x000fc8000f8e0202 */
[----:B0-----:R-:W-:-:S06]  /*0340*/  IMAD.WIDE.U32 R8, R11, 0x4, R8 ;  /* 0x000000040b087825 */ /* 0x001fcc00078e0008 */
[----:B------:R-:W2:Y:S01]  /*0350*/  LDG.E.CONSTANT R9, desc[UR4][R8.64] ;  /* 0x0000000408097981 */ /* 0x000ea2000c1e9900 */
[----:B------:R-:W-:-:S03]  /*0360*/  PLOP3.LUT P0, PT, PT, PT, PT, 0x80, 0x8 ;  /* 0x000000000008781c */ /* 0x000fc60003f0f070 */
[----:B--2---:R2:W-:Y:S01]  /*0370*/  STS [R4+0x9c], R9 ;  /* 0x00009c0904007388 */ /* 0x0045e20000000800 */
[----:B------:R-:W-:Y:S09]  /*0380*/  BRA `(.L_x_3) ;  /* 0x0000000000087947 */ /* 0x000ff20003800000 */
.L_x_4:
[----:B------:R3:W-:Y:S01]  /*0390*/  STS [R4+0x9c], RZ ;  /* 0x00009cff04007388 */ /* 0x0007e20000000800 */
[----:B------:R-:W-:-:S13]  /*03a0*/  PLOP3.LUT P0, PT, PT, PT, PT, 0x80, 0x8 ;  /* 0x000000000008781c */ /* 0x000fda0003f0f070 */
.L_x_3:
[----:B------:R-:W-:Y:S05]  /*03b0*/  BSYNC.RECONVERGENT B0 ;  /* 0x0000000000007941 */ /* 0x000fea0003800200 */
.L_x_0:
[----:B------:R-:W-:Y:S01]  /*03c0*/  ISETP.NE.AND P3, PT, R0, RZ, PT ;  /* 0x000000ff0000720c */ /* 0x000fe20003f65270 */
[----:B------:R-:W-:-:S12]  /*03d0*/  BSSY.RECONVERGENT B0, `(.L_x_5) ;  /* 0x0000022000007945 */ /* 0x000fd80003800200 */
[----:B------:R-:W-:Y:S05]  /*03e0*/  @P3 BRA `(.L_x_6) ;  /* 0x0000000000383947 */ /* 0x000fea0003800000 */
[----:B------:R-:W-:-:S04]  /*03f0*/  ISETP.NE.AND P3, PT, R2, RZ, PT ;  /* 0x000000ff0200720c */ /* 0x000fc80003f65270 */
[----:B------:R-:W-:-:S13]  /*0400*/  ISETP.GE.OR P3, PT, R3, UR7, !P3 ;  /* 0x0000000703007c0c */ /* 0x000fda000df66670 */
[----:B------:R-:W-:Y:S05]  /*0410*/  @P3 BRA `(.L_x_7) ;  /* 0x0000000000243947 */ /* 0x000fea0003800000 */
[----:B------:R-:W4:Y:S01]  /*0420*/  LDCU.64 UR8, c[0x0][0x380] ;  /* 0x00007000ff0877ac */ /* 0x000f220008000a00 */
[----:B0-2---:R-:W-:-:S05]  /*0430*/  IMAD R9, R3, UR6, RZ ;  /* 0x0000000603097c24 */ /* 0x005fca000f8e02ff */
[----:B------:R-:W-:-:S04]  /*0440*/  IADD3 R10, P3, PT, R2, R9, RZ ;  /* 0x00000009020a7210 */ /* 0x000fc80007f7e0ff */
[----:B------:R-:W-:Y:S02]  /*0450*/  LEA.HI.X.SX32 R9, R9, RZ, 0x1, P3 ;  /* 0x000000ff09097211 */ /* 0x000fe400018f0eff */
[----:B----4-:R-:W-:-:S04]  /*0460*/  LEA R8, P3, R10, UR8, 0x2 ;  /* 0x000000080a087c11 */ /* 0x010fc8000f8610ff */
[----:B------:R-:W-:-:S05]  /*0470*/  LEA.HI.X R9, R10, UR9, R9, 0x2, P3 ;  /* 0x000000090a097c11 */ /* 0x000fca00098f1409 */
[----:B------:R-:W2:Y:S04]  /*0480*/  LDG.E.CONSTANT R8, desc[UR4][R8.64+-0x4] ;  /* 0xfffffc0408087981 */ /* 0x000ea8000c1e9900 */
[----:B--2---:R0:W-:Y:S01]  /*0490*/  STS [R7+0x4c], R8 ;  /* 0x00004c0807007388 */ /* 0x0041e20000000800 */
[----:B------:R-:W-:Y:S05]  /*04a0*/  BRA `(.L_x_8) ;  /* 0x0000000000507947 */ /* 0x000fea0003800000 */
.L_x_7:
[----:B------:R4:W-:Y:S01]  /*04b0*/  STS [R7+0x4c], RZ ;  /* 0x00004cff07007388 */ /* 0x0009e20000000800 */
[----:B------:R-:W-:Y:S05]  /*04c0*/  BRA `(.L_x_8) ;  /* 0x0000000000487947 */ /* 0x000fea0003800000 */
.L_x_6:
[----:B------:R-:W-:-:S13]  /*04d0*/  ISETP.GE.U32.AND P3, PT, R0, 0xf, PT ;  /* 0x0000000f0000780c */ /* 0x000fda0003f66070 */
[----:B------:R-:W-:Y:S05]  /*04e0*/  @!P3 BRA `(.L_x_8) ;  /* 0x000000000040b947 */ /* 0x000fea0003800000 */
[----:B------:R-:W-:-:S05]  /*04f0*/  VIADD R8, R2, 0x1 ;  /* 0x0000000102087836 */ /* 0x000fca0000000000 */
[----:B------:R-:W-:-:S04]  /*0500*/  ISETP.GE.AND P1, PT, R8, UR6, PT ;  /* 0x0000000608007c0c */ /* 0x000fc8000bf26270 */
[----:B------:R-:W-:-:S13]  /*0510*/  ISETP.GE.OR P1, PT, R3, UR7, P1 ;  /* 0x0000000703007c0c */ /* 0x000fda0008f26670 */
[----:B------:R-:W-:Y:S05]  /*0520*/  @P1 BRA `(.L_x_9) ;  /* 0x0000000000281947 */ /* 0x000fea0003800000 */
[----:B------:R-:W4:Y:S01]  /*0530*/  LDCU.64 UR8, c[0x0][0x380] ;  /* 0x00007000ff0877ac */ /* 0x000f220008000a00 */
[----:B0-2---:R-:W-:-:S05]  /*0540*/  IMAD R9, R3, UR6, RZ ;  /* 0x0000000603097c24 */ /* 0x005fca000f8e02ff */
[----:B------:R-:W-:-:S05]  /*0550*/  IADD3 R10, P1, PT, R9, R2, RZ ;  /* 0x00000002090a7210 */ /* 0x000fca0007f3e0ff */
[----:B------:R-:W-:Y:S01]  /*0560*/  IMAD.X R9, RZ, RZ, RZ, P1 ;  /* 0x000000ffff097224 */ /* 0x000fe200008e06ff */
[----:B----4-:R-:W-:-:S04]  /*0570*/  LEA R8, P1, R10, UR8, 0x2 ;  /* 0x000000080a087c11 */ /* 0x010fc8000f8210ff */
[----:B------:R-:W-:-:S06]  /*0580*/  LEA.HI.X R9, R10, UR9, R9, 0x2, P1 ;  /* 0x000000090a097c11 */ /* 0x000fcc00088f1409 */
[----:B------:R-:W2:Y:S01]  /*0590*/  LDG.E.CONSTANT R9, desc[UR4][R8.64+0x4] ;  /* 0x0000040408097981 */ /* 0x000ea2000c1e9900 */
[----:B------:R-:W-:-:S03]  /*05a0*/  PLOP3.LUT P1, PT, PT, PT, PT, 0x80, 0x8 ;  /* 0x000000000008781c */ /* 0x000fc60003f2f070 */
[----:B--2---:R0:W-:Y:S01]  /*05b0*/  STS [R4+0x54], R9 ;  /* 0x0000540904007388 */ /* 0x0041e20000000800 */
[----:B------:R-:W-:Y:S09]  /*05c0*/  BRA `(.L_x_8) ;  /* 0x0000000000087947 */ /* 0x000ff20003800000 */
.L_x_9:
[----:B------:R4:W-:Y:S01]  /*05d0*/  STS [R4+0x54], RZ ;  /* 0x000054ff04007388 */ /* 0x0009e20000000800 */
[----:B------:R-:W-:-:S13]  /*05e0*/  PLOP3.LUT P1, PT, PT, PT, PT, 0x80, 0x8 ;  /* 0x000000000008781c */ /* 0x000fda0003f2f070 */
.L_x_8:
[----:B------:R-:W-:Y:S05]  /*05f0*/  BSYNC.RECONVERGENT B0 ;  /* 0x0000000000007941 */ /* 0x000fea0003800200 */
.L_x_5:
[----:B------:R-:W-:Y:S01]  /*0600*/  LOP3.LUT P3, RZ, R0, R5, RZ, 0xfc, !PT ;  /* 0x0000000500ff7212 */ /* 0x000fe2000786fcff */
[----:B------:R-:W-:-:S12]  /*0610*/  BSSY.RECONVERGENT B0, `(.L_x_10) ;  /* 0x0000010000007945 */ /* 0x000fd80003800200 */
[----:B------:R-:W-:Y:S05]  /*0620*/  @P3 BRA `(.L_x_11) ;  /* 0x0000000000383947 */ /* 0x000fea0003800000 */
[----:B------:R-:W-:-:S04]  /*0630*/  ISETP.NE.AND P3, PT, R2, RZ, PT ;  /* 0x000000ff0200720c */ /* 0x000fc80003f65270 */
[----:B------:R-:W-:-:S13]  /*0640*/  ISETP.EQ.OR P3, PT, R3, RZ, !P3 ;  /* 0x000000ff0300720c */ /* 0x000fda0005f62670 */
[----:B------:R-:W-:Y:S05]  /*0650*/  @P3 BRA `(.L_x_12) ;  /* 0x0000000000283947 */ /* 0x000fea0003800000 */
[----:B------:R-:W5:Y:S01]  /*0660*/  LDCU.64 UR8, c[0x0][0x380] ;  /* 0x00007000ff0877ac */ /* 0x000f620008000a00 */
[----:B0-2---:R-:W-:-:S04]  /*0670*/  VIADD R9, R3, 0xffffffff ;  /* 0xffffffff03097836 */ /* 0x005fc80000000000 */
[----:B------:R-:W-:-:S05]  /*0680*/  IMAD R9, R9, UR6, RZ ;  /* 0x0000000609097c24 */ /* 0x000fca000f8e02ff */
[----:B------:R-:W-:-:S04]  /*0690*/  IADD3 R10, P3, PT, R2, R9, RZ ;  /* 0x00000009020a7210 */ /* 0x000fc80007f7e0ff */
[----:B------:R-:W-:Y:S02]  /*06a0*/  LEA.HI.X.SX32 R9, R9, RZ, 0x1, P3 ;  /* 0x000000ff09097211 */ /* 0x000fe400018f0eff */
[----:B-----5:R-:W-:-:S04]  /*06b0*/  LEA R8, P3, R10, UR8, 0x2 ;  /* 0x000000080a087c11 */ /* 0x020fc8000f8610ff */
[----:B------:R-:W-:-:S06]  /*06c0*/  LEA.HI.X R9, R10, UR9, R9, 0x2, P3 ;  /* 0x000000090a097c11 */ /* 0x000fcc00098f1409 */
[----:B------:R-:W2:Y:S04]  /*06d0*/  LDG.E.CONSTANT R9, desc[UR4][R8.64+-0x4] ;  /* 0xfffffc0408097981 */ /* 0x000ea8000c1e9900 */
[----:B--2---:R0:W-:Y:S01]  /*06e0*/  STS [R4], R9 ;  /* 0x0000000904007388 */ /* 0x0041e20000000800 */
[----:B------:R-:W-:Y:S05]  /*06f0*/  BRA `(.L_x_11) ;  /* 0x0000000000047947 */ /* 0x000fea0003800000 */
.L_x_12:
[----:B------:R0:W-:Y:S02]  /*0700*/  STS [R4], RZ ;  /* 0x000000ff04007388 */ /* 0x0001e40000000800 */
.L_x_11:
[----:B------:R-:W-:Y:S05]  /*0710*/  BSYNC.RECONVERGENT B0 ;  /* 0x0000000000007941 */ /* 0x000fea0003800200 */
.L_x_10:
[----:B------:R-:W-:Y:S01]  /*0720*/  ISETP.NE.OR P3, PT, R5, RZ, !P1 ;  /* 0x000000ff0500720c */ /* 0x000fe20004f65670 */
[----:B------:R-:W-:-:S12]  /*0730*/  BSSY.RECONVERGENT B0, `(.L_x_13) ;  /* 0x0000011000007945 */ /* 0x000fd80003800200 */
[----:B------:R-:W-:Y:S05]  /*0740*/  @P3 BRA `(.L_x_14) ;  /* 0x00000000003c3947 */ /* 0x000fea0003800000 */
[----:B------:R-:W-:-:S05]  /*0750*/  VIADD R5, R2, 0x1 ;  /* 0x0000000102057836 */ /* 0x000fca0000000000 */
[----:B------:R-:W-:-:S04]  /*0760*/  ISETP.GE.AND P3, PT, R5, UR6, PT ;  /* 0x0000000605007c0c */ /* 0x000fc8000bf66270 */
[----:B------:R-:W-:-:S13]  /*0770*/  ISETP.EQ.OR P3, PT, R3, RZ, P3 ;  /* 0x000000ff0300720c */ /* 0x000fda0001f62670 */
[----:B------:R-:W-:Y:S05]  /*0780*/  @P3 BRA `(.L_x_15) ;  /* 0x0000000000283947 */ /* 0x000fea0003800000 */
[----:B------:R-:W0:Y:S01]  /*0790*/  LDCU.64 UR8, c[0x0][0x380] ;  /* 0x00007000ff0877ac */ /* 0x000e220008000a00 */
[----:B------:R-:W-:-:S04]  /*07a0*/  VIADD R5, R3, 0xffffffff ;  /* 0xffffffff03057836 */ /* 0x000fc80000000000 */
[----:B------:R-:W-:-:S05]  /*07b0*/  IMAD R5, R5, UR6, RZ ;  /* 0x0000000605057c24 */ /* 0x000fca000f8e02ff */
[----:B------:R-:W-:-:S05]  /*07c0*/  IADD3 R10, P3, PT, R5, R2, RZ ;  /* 0x00000002050a7210 */ /* 0x000fca0007f7e0ff */
[----:B------:R-:W-:Y:S01]  /*07d0*/  IMAD.X R5, RZ, RZ, RZ, P3 ;  /* 0x000000ffff057224 */ /* 0x000fe200018e06ff */
[----:B0-----:R-:W-:-:S04]  /*07e0*/  LEA R8, P3, R10, UR8, 0x2 ;  /* 0x000000080a087c11 */ /* 0x001fc8000f8610ff */
[----:B--2---:R-:W-:-:S06]  /*07f0*/  LEA.HI.X R9, R10, UR9, R5, 0x2, P3 ;  /* 0x000000090a097c11 */ /* 0x004fcc00098f1405 */
[----:B------:R-:W2:Y:S04]  /*0800*/  LDG.E.CONSTANT R9, desc[UR4][R8.64+0x4] ;  /* 0x0000040408097981 */ /* 0x000ea8000c1e9900 */
[----:B--2---:R0:W-:Y:S01]  /*0810*/  STS [R6+0x8], R9 ;  /* 0x0000080906007388 */ /* 0x0041e20000000800 */
[----:B------:R-:W-:Y:S05]  /*0820*/  BRA `(.L_x_14) ;  /* 0x0000000000047947 */ /* 0x000fea0003800000 */
.L_x_15:
[----:B------:R0:W-:Y:S02]  /*0830*/  STS [R6+0x8], RZ ;  /* 0x000008ff06007388 */ /* 0x0001e40000000800 */
.L_x_14:
[----:B------:R-:W-:Y:S05]  /*0840*/  BSYNC.RECONVERGENT B0 ;  /* 0x0000000000007941 */ /* 0x000fea0003800200 */
.L_x_13:
[----:B------:R-:W-:Y:S01]  /*0850*/  ISETP.NE.OR P3, PT, R0, RZ, !P0 ;  /* 0x000000ff0000720c */ /* 0x000fe20004765670 */
[----:B------:R-:W-:-:S12]  /*0860*/  BSSY.RECONVERGENT B0, `(.L_x_16) ;  /* 0x0000010000007945 */ /* 0x000fd80003800200 */
[----:B------:R-:W-:Y:S05]  /*0870*/  @P3 BRA `(.L_x_17) ;  /* 0x0000000000383947 */ /* 0x000fea0003800000 */
[----:B------:R-:W-:Y:S01]  /*0880*/  VIADD R5, R3, 0x1 ;  /* 0x0000000103057836 */ /* 0x000fe20000000000 */
[----:B------:R-:W-:-:S04]  /*0890*/  ISETP.NE.AND P3, PT, R2, RZ, PT ;  /* 0x000000ff0200720c */ /* 0x000fc80003f65270 */
[----:B------:R-:W-:-:S13]  /*08a0*/  ISETP.GE.OR P3, PT, R5, UR7, !P3 ;  /* 0x0000000705007c0c */ /* 0x000fda000df66670 */
[----:B------:R-:W-:Y:S05]  /*08b0*/  @P3 BRA `(.L_x_18) ;  /* 0x0000000000243947 */ /* 0x000fea0003800000 */
[----:B------:R-:W0:Y:S01]  /*08c0*/  LDCU.64 UR8, c[0x0][0x380] ;  /* 0x00007000ff0877ac */ /* 0x000e220008000a00 */
[----:B------:R-:W-:-:S05]  /*08d0*/  IMAD R5, R5, UR6, RZ ;  /* 0x0000000605057c24 */ /* 0x000fca000f8e02ff */
[----:B------:R-:W-:-:S04]  /*08e0*/  IADD3 R0, P3, PT, R2, R5, RZ ;  /* 0x0000000502007210 */ /* 0x000fc80007f7e0ff */
[----:B------:R-:W-:Y:S02]  /*08f0*/  LEA.HI.X.SX32 R5, R5, RZ, 0x1, P3 ;  /* 0x000000ff05057211 */ /* 0x000fe400018f0eff */
[----:B0-----:R-:W-:-:S04]  /*0900*/  LEA R8, P3, R0, UR8, 0x2 ;  /* 0x0000000800087c11 */ /* 0x001fc8000f8610ff */
[----:B--2---:R-:W-:-:S05]  /*0910*/  LEA.HI.X R9, R0, UR9, R5, 0x2, P3 ;  /* 0x0000000900097c11 */ /* 0x004fca00098f1405 */
[----:B------:R-:W2:Y:S04]  /*0920*/  LDG.E.CONSTANT R8, desc[UR4][R8.64+-0x4] ;  /* 0xfffffc0408087981 */ /* 0x000ea8000c1e9900 */
[----:B--2---:R0:W-:Y:S01]  /*0930*/  STS [R7+0x98], R8 ;  /* 0x0000980807007388 */ /* 0x0041e20000000800 */
[----:B------:R-:W-:Y:S05]  /*0940*/  BRA `(.L_x_17) ;  /* 0x0000000000047947 */ /* 0x000fea0003800000 */
.L_x_18:
[----:B------:R0:W-:Y:S02]  /*0950*/  STS [R7+0x98], RZ ;  /* 0x000098ff07007388 */ /* 0x0001e40000000800 */
.L_x_17:
[----:B------:R-:W-:Y:S05]  /*0960*/  BSYNC.RECONVERGENT B0 ;  /* 0x0000000000007941 */ /* 0x000fea0003800200 */
.L_x_16:
[----:B------:R-:W-:Y:S01]  /*0970*/  PLOP3.LUT P0, PT, P0, P1, PT, 0x80, 0x8 ;  /* 0x000000000008781c */ /* 0x000fe20000703070 */
[----:B------:R-:W-:-:S12]  /*0980*/  BSSY.RECONVERGENT B0, `(.L_x_19) ;  /* 0x0000011000007945 */ /* 0x000fd80003800200 */
[----:B------:R-:W-:Y:S05]  /*0990*/  @!P0 BRA `(.L_x_20) ;  /* 0x00000000003c8947 */ /* 0x000fea0003800000 */
[----:B------:R-:W-:Y:S02]  /*09a0*/  VIADD R5, R2, 0x1 ;  /* 0x0000000102057836 */ /* 0x000fe40000000000 */
[----:B------:R-:W-:-:S03]  /*09b0*/  VIADD R0, R3, 0x1 ;  /* 0x0000000103007836 */ /* 0x000fc60000000000 */
[----:B------:R-:W-:-:S04]  /*09c0*/  ISETP.GE.AND P0, PT, R5, UR6, PT ;  /* 0x0000000605007c0c */ /* 0x000fc8000bf06270 */
[----:B------:R-:W-:-:S13]  /*09d0*/  ISETP.GE.OR P0, PT, R0, UR7, P0 ;  /* 0x0000000700007c0c */ /* 0x000fda0008706670 */
[----:B------:R-:W-:Y:S05]  /*09e0*/  @P0 BRA `(.L_x_21) ;  /* 0x0000000000240947 */ /* 0x000fea0003800000 */
[----:B------:R-:W0:Y:S01]  /*09f0*/  LDCU.64 UR8, c[0x0][0x380] ;  /* 0x00007000ff0877ac */ /* 0x000e220008000a00 */
[----:B------:R-:W-:-:S05]  /*0a00*/  IMAD R5, R0, UR6, RZ ;  /* 0x0000000600057c24 */ /* 0x000fca000f8e02ff */
[----:B------:R-:W-:-:S05]  /*0a10*/  IADD3 R5, P0, PT, R5, R2, RZ ;  /* 0x0000000205057210 */ /* 0x000fca0007f1e0ff */
[----:B------:R-:W-:Y:S01]  /*0a20*/  IMAD.X R0, RZ, RZ, RZ, P0 ;  /* 0x000000ffff007224 */ /* 0x000fe200000e06ff */
[----:B01----:R-:W-:-:S04]  /*0a30*/  LEA R6, P0, R5, UR8, 0x2 ;  /* 0x0000000805067c11 */ /* 0x003fc8000f8010ff */
[----:B----4-:R-:W-:-:S06]  /*0a40*/  LEA.HI.X R7, R5, UR9, R0, 0x2, P0 ;  /* 0x0000000905077c11 */ /* 0x010fcc00080f1400 */
[----:B------:R-:W4:Y:S04]  /*0a50*/  LDG.E.CONSTANT R7, desc[UR4][R6.64+0x4] ;  /* 0x0000040406077981 */ /* 0x000f28000c1e9900 */
[----:B----4-:R0:W-:Y:S01]  /*0a60*/  STS [R4+0xa0], R7 ;  /* 0x0000a00704007388 */ /* 0x0101e20000000800 */
[----:B------:R-:W-:Y:S05]  /*0a70*/  BRA `(.L_x_20) ;  /* 0x0000000000047947 */ /* 0x000fea0003800000 */
.L_x_21:
[----:B------:R0:W-:Y:S02]  /*0a80*/  STS [R4+0xa0], RZ ;  /* 0x0000a0ff04007388 */ /* 0x0001e40000000800 */
.L_x_20:
[----:B------:R-:W-:Y:S05]  /*0a90*/  BSYNC.RECONVERGENT B0 ;  /* 0x0000000000007941 */ /* 0x000fea0003800200 */
.L_x_19:
[----:B------:R-:W-:Y:S06]  /*0aa0*/  BAR.SYNC.DEFER_BLOCKING 0x0 ;  /* 0x0000000000007b1d */ /* 0x000fec0000010000 */
[----:B------:R-:W-:Y:S05]  /*0ab0*/  @!P2 EXIT ;  /* 0x000000000000a94d */ /* 0x000fea0003800000 */
[----:B------:R-:W5:Y:S01]  /*0ac0*/  LDS R0, [R4] ;  /* 0x0000000004007984 */ /* 0x000f620000000800 */
[----:B------:R-:W5:Y:S01]  /*0ad0*/  LDCU.128 UR8, c[0x3][URZ] ;  /* 0x00c00000ff0877ac */ /* 0x000f620008000c00 */
[----:B01--4-:R-:W0:Y:S01]  /*0ae0*/  LDC.64 R6, c[0x0][0x388] ;  /* 0x0000e200ff067b82 */ /* 0x013e220000000a00 */
[----:B------:R-:W-:Y:S01]  /*0af0*/  IMAD R3, R3, UR6, R2 ;  /* 0x0000000603037c24 */ /* 0x000fe2000f8e0202 */
[----:B------:R-:W1:Y:S01]  /*0b00*/  LDS R5, [R4+0x4] ;  /* 0x0000040004057984 */ /* 0x000e620000000800 */
[----:B------:R-:W4:Y:S03]  /*0b10*/  LDCU.128 UR12, c[0x3][0x10] ;  /* 0x00c00200ff0c77ac */ /* 0x000f260008000c00 */
[----:B--2---:R-:W2:Y:S01]  /*0b20*/  LDS R9, [R4+0x8] ;  /* 0x0000080004097984 */ /* 0x004ea20000000800 */
[----:B------:R-:W3:Y:S03]  /*0b30*/  LDCU UR7, c[0x3][0x20] ;  /* 0x00c00400ff0777ac */ /* 0x000ee60008000800 */
[----:B------:R-:W4:Y:S04]  /*0b40*/  LDS R11, [R4+0x4c] ;  /* 0x00004c00040b7984 */ /* 0x000f280000000800 */
[----:B------:R-:W3:Y:S04]  /*0b50*/  LDS R13, [R4+0x50] ;  /* 0x00005000040d7984 */ /* 0x000ee80000000800 */
[----:B------:R-:W3:Y:S04]  /*0b60*/  LDS R15, [R4+0x54] ;  /* 0x00005400040f7984 */ /* 0x000ee80000000800 */
[----:B------:R-:W3:Y:S01]  /*0b70*/  LDS R17, [R4+0x98] ;  /* 0x0000980004117984 */ /* 0x000ee20000000800 */
[----:B0-----:R-:W-:-:S03]  /*0b80*/  IMAD.WIDE.U32 R6, R3, 0x4, R6 ;  /* 0x0000000403067825 */ /* 0x001fc600078e0006 */
[----:B------:R-:W0:Y:S04]  /*0b90*/  LDS R19, [R4+0x9c] ;  /* 0x00009c0004137984 */ /* 0x000e280000000800 */
[----:B------:R-:W0:Y:S01]  /*0ba0*/  LDS R21, [R4+0xa0] ;  /* 0x0000a00004157984 */ /* 0x000e220000000800 */
[----:B-----5:R-:W-:-:S04]  /*0bb0*/  FFMA R0, R0, UR8, RZ ;  /* 0x0000000800007c23 */ /* 0x020fc800080000ff */
[----:B-1----:R-:W-:-:S04]  /*0bc0*/  FFMA R0, R5, UR9, R0 ;  /* 0x0000000905007c23 */ /* 0x002fc80008000000 */
[----:B--2---:R-:W-:-:S04]  /*0bd0*/  FFMA R0, R9, UR10, R0 ;  /* 0x0000000a09007c23 */ /* 0x004fc80008000000 */
[----:B----4-:R-:W-:-:S04]  /*0be0*/  FFMA R0, R11, UR11, R0 ;  /* 0x0000000b0b007c23 */ /* 0x010fc80008000000 */
[----:B---3--:R-:W-:-:S04]  /*0bf0*/  FFMA R0, R13, UR12, R0 ;  /* 0x0000000c0d007c23 */ /* 0x008fc80008000000 */
[----:B------:R-:W-:-:S04]  /*0c00*/  FFMA R0, R15, UR13, R0 ;  /* 0x0000000d0f007c23 */ /* 0x000fc80008000000 */
[----:B------:R-:W-:-:S04]  /*0c10*/  FFMA R0, R17, UR14, R0 ;  /* 0x0000000e11007c23 */ /* 0x000fc80008000000 */
[----:B0-----:R-:W-:-:S04]  /*0c20*/  FFMA R0, R19, UR15, R0 ;  /* 0x0000000f13007c23 */ /* 0x001fc80008000000 */
[----:B------:R-:W-:-:S05]  /*0c30*/  FFMA R21, R21, UR7, R0 ;  /* 0x0000000715157c23 */ /* 0x000fca0008000000 */
[----:B------:R-:W-:Y:S01]  /*0c40*/  STG.E desc[UR4][R6.64], R21 ;  /* 0x0000001506007986 */ /* 0x000fe2000c101904 */
[----:B------:R-:W-:Y:S05]  /*0c50*/  EXIT ;  /* 0x000000000000794d */ /* 0x000fea0003800000 */
.L_x_22:
[----:B------:R-:W-:-:S00]  /*0c60*/  BRA `(.L_x_22) ;  /* 0xfffffffc00fc7947 */ /* 0x000fc0000383ffff */
[----:B------:R-:W-:-:S00]  /*0c70*/  NOP ;  /* 0x0000000000007918 */ /* 0x000fc00000000000 */
        /* <DEDUP_REMOVED lines=8> */
.L_x_23:


//--------------------- .nv.shared._Z16conv2D_optimizedPKfPfii --------------------------
	.section	.nv.shared._Z16conv2D_optimizedPKfPfii,"aw",@nobits
	.sectionflags	@""
	.align	4
.nv.shared._Z16conv2D_optimizedPKfPfii:
	.zero		2392


//--------------------- .nv.shared.reserved.0     --------------------------
	.section	.nv.shared.reserved.0,"aw",@nobits
	.weak		__nv_reservedSMEM_offset_0_alias
	.size		__nv_reservedSMEM_offset_0_alias, 0, 64
	.other		__nv_reservedSMEM_offset_0_alias,@"STO_CUDA_RESERVED_SHARED STV_DEFAULT"
__nv_reservedSMEM_offset_0_alias:
	.zero		0
	.zero		64


//--------------------- .nv.constant0._Z16conv2D_optimizedPKfPfii --------------------------
	.section	.nv.constant0._Z16conv2D_optimizedPKfPfii,"a",@progbits
	.sectionflags	@""
	.align	4
.nv.constant0._Z16conv2D_optimizedPKfPfii:
	.zero		920


//--------------------- SYMBOLS --------------------------

	.type		.nv.reservedSmem.offset0,@object
	.size		.nv.reservedSmem.offset0,0x4
	.type		.nv.reservedSmem.cap,@object
	.size		.nv.reservedSmem.cap,0x4
